	.headerflags	@"EF_CUDA_TEXMODE_UNIFIED EF_CUDA_64BIT_ADDRESS EF_CUDA_ACCELERATORS EF_CUDA_SM90 EF_CUDA_VIRTUAL_SM(EF_CUDA_SM90)"
	.elftype	@"ET_EXEC"


//--------------------- .nv.info                  --------------------------
	.section	.nv.info,"",@"SHT_CUDA_INFO"
	.align	4


	//----- nvinfo : EIATTR_REGCOUNT
	.align		4
        /*0000*/ 	.byte	0x04, 0x2f
        /*0002*/ 	.short	(.L_3 - .L_2)
	.align		4
.L_2:
        /*0004*/ 	.word	index@(triton_poi_fused__native_batch_norm_legit_no_training_add_native_batch_norm_backward_relu_23)
        /*0008*/ 	.word	0x00000028


	//----- nvinfo : EIATTR_MIN_STACK_SIZE
	.align		4
.L_3:
        /*000c*/ 	.byte	0x04, 0x12
        /*000e*/ 	.short	(.L_5 - .L_4)
	.align		4
.L_4:
        /*0010*/ 	.word	index@(triton_poi_fused__native_batch_norm_legit_no_training_add_native_batch_norm_backward_relu_23)
        /*0014*/ 	.word	0x00000000


	//----- nvinfo : EIATTR_FRAME_SIZE
	.align		4
.L_5:
        /*0018*/ 	.byte	0x04, 0x11
        /*001a*/ 	.short	(.L_7 - .L_6)
	.align		4
.L_6:
        /*001c*/ 	.word	index@(triton_poi_fused__native_batch_norm_legit_no_training_add_native_batch_norm_backward_relu_23)
        /*0020*/ 	.word	0x00000000


	//----- nvinfo : EIATTR_MIN_STACK_SIZE
	.align		4
.L_7:
        /*0024*/ 	.byte	0x04, 0x12
        /*0026*/ 	.short	(.L_9 - .L_8)
	.align		4
.L_8:
        /*0028*/ 	.word	index@(triton_poi_fused__native_batch_norm_legit_no_training_add_native_batch_norm_backward_relu_23)
        /*002c*/ 	.word	0x00000000
.L_9:


//--------------------- .nv.info.triton_poi_fused__native_batch_norm_legit_no_training_add_native_batch_norm_backward_relu_23 --------------------------
	.section	.nv.info.triton_poi_fused__native_batch_norm_legit_no_training_add_native_batch_norm_backward_relu_23,"",@"SHT_CUDA_INFO"
	.sectionflags	@""
	.align	4


	//----- nvinfo : EIATTR_CUDA_API_VERSION
	.align		4
        /*0000*/ 	.byte	0x04, 0x37
        /*0002*/ 	.short	(.L_11 - .L_10)
.L_10:
        /*0004*/ 	.word	0x0000007c


	//----- nvinfo : EIATTR_KPARAM_INFO
	.align		4
.L_11:
        /*0008*/ 	.byte	0x04, 0x17
        /*000a*/ 	.short	(.L_13 - .L_12)
.L_12:
        /*000c*/ 	.word	0x00000000
        /*0010*/ 	.short	0x0009
        /*0012*/ 	.short	0x0048
        /*0014*/ 	.byte	0x00, 0xf0, 0x11, 0x00


	//----- nvinfo : EIATTR_KPARAM_INFO
	.align		4
.L_13:
        /*0018*/ 	.byte	0x04, 0x17
        /*001a*/ 	.short	(.L_15 - .L_14)
.L_14:
        /*001c*/ 	.word	0x00000000
        /*0020*/ 	.short	0x0008
        /*0022*/ 	.short	0x0040
        /*0024*/ 	.byte	0x00, 0xf4, 0x21, 0x00


	//----- nvinfo : EIATTR_KPARAM_INFO
	.align		4
.L_15:
        /*0028*/ 	.byte	0x04, 0x17
        /*002a*/ 	.short	(.L_17 - .L_16)
.L_16:
        /*002c*/ 	.word	0x00000000
        /*0030*/ 	.short	0x0007
        /*0032*/ 	.short	0x0038
        /*0034*/ 	.byte	0x00, 0xf4, 0x21, 0x00


	//----- nvinfo : EIATTR_KPARAM_INFO
	.align		4
.L_17:
        /*0038*/ 	.byte	0x04, 0x17
        /*003a*/ 	.short	(.L_19 - .L_18)
.L_18:
        /*003c*/ 	.word	0x00000000
        /*0040*/ 	.short	0x0006
        /*0042*/ 	.short	0x0030
        /*0044*/ 	.byte	0x00, 0xf4, 0x21, 0x00


	//----- nvinfo : EIATTR_KPARAM_INFO
	.align		4
.L_19:
        /*0048*/ 	.byte	0x04, 0x17
        /*004a*/ 	.short	(.L_21 - .L_20)
.L_20:
        /*004c*/ 	.word	0x00000000
        /*0050*/ 	.short	0x0005
        /*0052*/ 	.short	0x0028
        /*0054*/ 	.byte	0x00, 0xf4, 0x21, 0x00


	//----- nvinfo : EIATTR_KPARAM_INFO
	.align		4
.L_21:
        /*0058*/ 	.byte	0x04, 0x17
        /*005a*/ 	.short	(.L_23 - .L_22)
.L_22:
        /*005c*/ 	.word	0x00000000
        /*0060*/ 	.short	0x0004
        /*0062*/ 	.short	0x0020
        /*0064*/ 	.byte	0x00, 0xf4, 0x21, 0x00


	//----- nvinfo : EIATTR_KPARAM_INFO
	.align		4
.L_23:
        /*0068*/ 	.byte	0x04, 0x17
        /*006a*/ 	.short	(.L_25 - .L_24)
.L_24:
        /*006c*/ 	.word	0x00000000
        /*0070*/ 	.short	0x0003
        /*0072*/ 	.short	0x0018
        /*0074*/ 	.byte	0x00, 0xf4, 0x21, 0x00


	//----- nvinfo : EIATTR_KPARAM_INFO
	.align		4
.L_25:
        /*0078*/ 	.byte	0x04, 0x17
        /*007a*/ 	.short	(.L_27 - .L_26)
.L_26:
        /*007c*/ 	.word	0x00000000
        /*0080*/ 	.short	0x0002
        /*0082*/ 	.short	0x0010
        /*0084*/ 	.byte	0x00, 0xf4, 0x21, 0x00


	//----- nvinfo : EIATTR_KPARAM_INFO
	.align		4
.L_27:
        /*0088*/ 	.byte	0x04, 0x17
        /*008a*/ 	.short	(.L_29 - .L_28)
.L_28:
        /*008c*/ 	.word	0x00000000
        /*0090*/ 	.short	0x0001
        /*0092*/ 	.short	0x0008
        /*0094*/ 	.byte	0x00, 0xf4, 0x21, 0x00


	//----- nvinfo : EIATTR_KPARAM_INFO
	.align		4
.L_29:
        /*0098*/ 	.byte	0x04, 0x17
        /*009a*/ 	.short	(.L_31 - .L_30)
.L_30:
        /*009c*/ 	.word	0x00000000
        /*00a0*/ 	.short	0x0000
        /*00a2*/ 	.short	0x0000
        /*00a4*/ 	.byte	0x00, 0xf4, 0x21, 0x00


	//----- nvinfo : EIATTR_SPARSE_MMA_MASK
	.align		4
.L_31:
        /*00a8*/ 	.byte	0x03, 0x50
        /*00aa*/ 	.short	0x0000


	//----- nvinfo : EIATTR_MAXREG_COUNT
	.align		4
        /*00ac*/ 	.byte	0x03, 0x1b
        /*00ae*/ 	.short	0x00ff


	//----- nvinfo : EIATTR_EXIT_INSTR_OFFSETS
	.align		4
        /*00b0*/ 	.byte	0x04, 0x1c
        /*00b2*/ 	.short	(.L_33 - .L_32)


	//   ....[0]....
.L_32:
        /*00b4*/ 	.word	0x00000c10


	//----- nvinfo : EIATTR_REQNTID
	.align		4
.L_33:
        /*00b8*/ 	.byte	0x04, 0x10
        /*00ba*/ 	.short	(.L_35 - .L_34)
.L_34:
        /*00bc*/ 	.word	0x00000080
        /*00c0*/ 	.word	0x00000001
        /*00c4*/ 	.word	0x00000001


	//----- nvinfo : EIATTR_CBANK_PARAM_SIZE
	.align		4
.L_35:
        /*00c8*/ 	.byte	0x03, 0x19
        /*00ca*/ 	.short	0x004c


	//----- nvinfo : EIATTR_PARAM_CBANK
	.align		4
        /*00cc*/ 	.byte	0x04, 0x0a
        /*00ce*/ 	.short	(.L_37 - .L_36)
	.align		4
.L_36:
        /*00d0*/ 	.word	index@(.nv.constant0.triton_poi_fused__native_batch_norm_legit_no_training_add_native_batch_norm_backward_relu_23)
        /*00d4*/ 	.short	0x0210
        /*00d6*/ 	.short	0x004c


	//----- nvinfo : EIATTR_SW_WAR
	.align		4
.L_37:
        /*00d8*/ 	.byte	0x04, 0x36
        /*00da*/ 	.short	(.L_39 - .L_38)
.L_38:
        /*00dc*/ 	.word	0x00000008
.L_39:


//--------------------- .nv.callgraph             --------------------------
	.section	.nv.callgraph,"",@"SHT_CUDA_CALLGRAPH"
	.align	4
	.sectionentsize	8
	.align		4
        /*0000*/ 	.word	0x00000000
	.align		4
        /*0004*/ 	.word	0xffffffff
	.align		4
        /*0008*/ 	.word	0x00000000
	.align		4
        /*000c*/ 	.word	0xfffffffe
	.align		4
        /*0010*/ 	.word	0x00000000
	.align		4
        /*0014*/ 	.word	0xfffffffd
	.align		4
        /*0018*/ 	.word	0x00000000
	.align		4
        /*001c*/ 	.word	0xfffffffc


//--------------------- .nv.constant4             --------------------------
	.section	.nv.constant4,"a",@progbits
	.align	8
	.align		8
.nv.constant4:
        /*0000*/ 	.dword	_$_str
	.align		8
        /*0008*/ 	.dword	_$_str_$_2


//--------------------- .text.triton_poi_fused__native_batch_norm_legit_no_training_add_native_batch_norm_backward_relu_23 --------------------------
	.section	.text.triton_poi_fused__native_batch_norm_legit_no_training_add_native_batch_norm_backward_relu_23,"ax",@progbits
	.align	128
        .global         triton_poi_fused__native_batch_norm_legit_no_training_add_native_batch_norm_backward_relu_23
        .type           triton_poi_fused__native_batch_norm_legit_no_training_add_native_batch_norm_backward_relu_23,@function
        .size           triton_poi_fused__native_batch_norm_legit_no_training_add_native_batch_norm_backward_relu_23,(.L_x_1 - triton_poi_fused__native_batch_norm_legit_no_training_add_native_batch_norm_backward_relu_23)
        .other          triton_poi_fused__native_batch_norm_legit_no_training_add_native_batch_norm_backward_relu_23,@"STO_CUDA_ENTRY STV_DEFAULT"
triton_poi_fused__native_batch_norm_legit_no_training_add_native_batch_norm_backward_relu_23:
.text.triton_poi_fused__native_batch_norm_legit_no_training_add_native_batch_norm_backward_relu_23:
[----:B------:R-:W-:Y:S01]  /*0000*/  LDC R1, c[0x0][0x28] ;  /* 0x00000a00ff017b82 */ /* 0x000fe20000000800 */
[----:B------:R-:W1:Y:S07]  /*0010*/  S2R R0, SR_TID.X ;  /* 0x0000000000007919 */ /* 0x000e6e0000002100 */
[----:B------:R-:W2:Y:S01]  /*0020*/  LDC.64 R30, c[0x0][0x210] ;  /* 0x00008400ff1e7b82 */ /* 0x000ea20000000a00 */
[----:B------:R-:W-:Y:S01]  /*0030*/  ULDC.64 UR4, c[0x0][0x208] ;  /* 0x0000820000047ab9 */ /* 0x000fe20000000a00 */
[----:B------:R-:W3:Y:S06]  /*0040*/  S2R R3, SR_CTAID.X ;  /* 0x0000000000037919 */ /* 0x000eec0000002500 */
[----:B------:R-:W4:Y:S08]  /*0050*/  LDC.64 R34, c[0x0][0x218] ;  /* 0x00008600ff227b82 */ /* 0x000f300000000a00 */
[----:B------:R-:W5:Y:S01]  /*0060*/  LDC.64 R36, c[0x0][0x220] ;  /* 0x00008800ff247b82 */ /* 0x000f620000000a00 */
[----:B-1----:R-:W-:-:S04]  /*0070*/  SHF.L.U32 R0, R0, 0x2, RZ ;  /* 0x0000000200007819 */ /* 0x002fc800000006ff */
[----:B------:R-:W-:-:S04]  /*0080*/  LOP3.LUT R0, R0, 0x1fc, RZ, 0xc0, !PT ;  /* 0x000001fc00007812 */ /* 0x000fc800078ec0ff */
[----:B---3--:R-:W-:-:S05]  /*0090*/  LEA R0, R3, R0, 0xa ;  /* 0x0000000003007211 */ /* 0x008fca00078e50ff */
[----:B--2---:R-:W-:-:S04]  /*00a0*/  IMAD.WIDE R30, R0, 0x4, R30 ;  /* 0x00000004001e7825 */ /* 0x004fc800078e021e */
[C---:B----4-:R-:W-:Y:S01]  /*00b0*/  IMAD.WIDE R34, R0.reuse, 0x4, R34 ;  /* 0x0000000400227825 */ /* 0x050fe200078e0222 */
[----:B------:R-:W2:Y:S04]  /*00c0*/  LDG.E.128 R4, desc[UR4][R30.64] ;  /* 0x000000041e047981 */ /* 0x000ea8000c1e1d00 */
[----:B------:R-:W2:Y:S04]  /*00d0*/  LDG.E.128 R8, desc[UR4][R34.64] ;  /* 0x0000000422087981 */ /* 0x000ea8000c1e1d00 */
[----:B------:R1:W3:Y:S04]  /*00e0*/  LDG.E.128 R12, desc[UR4][R30.64+0x800] ;  /* 0x000800041e0c7981 */ /* 0x0002e8000c1e1d00 */
[----:B------:R4:W3:Y:S01]  /*00f0*/  LDG.E.128 R16, desc[UR4][R34.64+0x800] ;  /* 0x0008000422107981 */ /* 0x0008e2000c1e1d00 */
[----:B-----5:R-:W-:-:S05]  /*0100*/  IMAD.WIDE R36, R0, 0x4, R36 ;  /* 0x0000000400247825 */ /* 0x020fca00078e0224 */
[----:B------:R-:W5:Y:S01]  /*0110*/  LDG.E.128 R20, desc[UR4][R36.64] ;  /* 0x0000000424147981 */ /* 0x000f62000c1e1d00 */
[----:B-1----:R-:W1:Y:S03]  /*0120*/  LDC.64 R30, c[0x0][0x230] ;  /* 0x00008c00ff1e7b82 */ /* 0x002e660000000a00 */
[----:B------:R-:W5:Y:S01]  /*0130*/  LDG.E.128 R24, desc[UR4][R36.64+0x800] ;  /* 0x0008000424187981 */ /* 0x000f62000c1e1d00 */
[----:B------:R-:W-:Y:S01]  /*0140*/  IMAD.HI R3, R0, 0x66666667, RZ ;  /* 0x6666666700037827 */ /* 0x000fe200078e02ff */
[----:B------:R-:W-:-:S03]  /*0150*/  IADD3 R2, R0, 0x200, RZ ;  /* 0x0000020000027810 */ /* 0x000fc60007ffe0ff */
[----:B----4-:R-:W4:Y:S01]  /*0160*/  LDC.64 R34, c[0x0][0x228] ;  /* 0x00008a00ff227b82 */ /* 0x010f220000000a00 */
[----:B--2---:R-:W-:Y:S01]  /*0170*/  FADD R29, R4, R8 ;  /* 0x00000008041d7221 */ /* 0x004fe20000000000 */
[----:B------:R-:W-:Y:S01]  /*0180*/  FADD R8, R5, R9 ;  /* 0x0000000905087221 */ /* 0x000fe20000000000 */
[----:B------:R-:W-:Y:S01]  /*0190*/  SHF.R.U32.HI R4, RZ, 0x1f, R3 ;  /* 0x0000001fff047819 */ /* 0x000fe20000011603 */
[----:B------:R-:W-:-:S04]  /*01a0*/  IMAD.HI R5, R2, 0x66666667, RZ ;  /* 0x6666666702057827 */ /* 0x000fc800078e02ff */
[----:B------:R-:W-:Y:S01]  /*01b0*/  FADD R33, R6, R10 ;  /* 0x0000000a06217221 */ /* 0x000fe20000000000 */
[----:B------:R-:W-:Y:S01]  /*01c0*/  FADD R10, R7, R11 ;  /* 0x0000000b070a7221 */ /* 0x000fe20000000000 */
[----:B------:R-:W-:Y:S02]  /*01d0*/  LEA.HI.SX32 R3, R3, R4, 0x18 ;  /* 0x0000000403037211 */ /* 0x000fe400078fc2ff */
[----:B------:R-:W-:Y:S01]  /*01e0*/  SHF.R.U32.HI R4, RZ, 0x1f, R5 ;  /* 0x0000001fff047819 */ /* 0x000fe20000011605 */
[----:B---3--:R-:W-:Y:S01]  /*01f0*/  FADD R9, R12, R16 ;  /* 0x000000100c097221 */ /* 0x008fe20000000000 */
[----:B------:R-:W-:Y:S01]  /*0200*/  FADD R12, R13, R17 ;  /* 0x000000110d0c7221 */ /* 0x000fe20000000000 */
[----:B------:R-:W-:Y:S01]  /*0210*/  IMAD R3, R3, -0x280, R0 ;  /* 0xfffffd8003037824 */ /* 0x000fe200078e0200 */
[----:B------:R-:W-:Y:S01]  /*0220*/  LEA.HI.SX32 R5, R5, R4, 0x18 ;  /* 0x0000000405057211 */ /* 0x000fe200078fc2ff */
[----:B------:R-:W-:Y:S01]  /*0230*/  FADD R13, R14, R18 ;  /* 0x000000120e0d7221 */ /* 0x000fe20000000000 */
[----:B------:R-:W-:-:S03]  /*0240*/  FADD R14, R15, R19 ;  /* 0x000000130f0e7221 */ /* 0x000fc60000000000 */
[----:B------:R-:W-:Y:S02]  /*0250*/  IMAD R2, R5, -0x280, R2 ;  /* 0xfffffd8005027824 */ /* 0x000fe400078e0202 */
[----:B-1----:R-:W-:-:S06]  /*0260*/  IMAD.WIDE R4, R3, 0x4, R30 ;  /* 0x0000000403047825 */ /* 0x002fcc00078e021e */
[----:B------:R-:W2:Y:S01]  /*0270*/  LDG.E.EL.128 R4, desc[UR4][R4.64] ;  /* 0x0000000404047981 */ /* 0x000ea2000c2e1d00 */
[----:B----4-:R-:W-:-:S04]  /*0280*/  IMAD.WIDE R16, R3, 0x4, R34 ;  /* 0x0000000403107825 */ /* 0x010fc800078e0222 */
[----:B-----5:R-:W-:Y:S01]  /*0290*/  FADD R11, R22, R33 ;  /* 0x00000021160b7221 */ /* 0x020fe20000000000 */
[----:B------:R-:W-:Y:S01]  /*02a0*/  FADD R22, R21, R8 ;  /* 0x0000000815167221 */ /* 0x000fe20000000000 */
[----:B------:R-:W-:Y:S01]  /*02b0*/  FADD R8, R27, R14 ;  /* 0x0000000e1b087221 */ /* 0x000fe20000000000 */
[----:B------:R-:W-:Y:S01]  /*02c0*/  FADD R29, R20, R29 ;  /* 0x0000001d141d7221 */ /* 0x000fe20000000000 */
[----:B------:R-:W-:Y:S01]  /*02d0*/  FADD R10, R23, R10 ;  /* 0x0000000a170a7221 */ /* 0x000fe20000000000 */
[----:B------:R-:W3:Y:S01]  /*02e0*/  LDG.E.EL.128 R16, desc[UR4][R16.64] ;  /* 0x0000000410107981 */ /* 0x000ee2000c2e1d00 */
[----:B------:R-:W-:-:S04]  /*02f0*/  IMAD.WIDE R14, R2, 0x4, R34 ;  /* 0x00000004020e7825 */ /* 0x000fc800078e0222 */
[----:B------:R-:W-:Y:S01]  /*0300*/  FADD R21, R26, R13 ;  /* 0x0000000d1a157221 */ /* 0x000fe20000000000 */
[----:B------:R-:W-:Y:S01]  /*0310*/  FADD R20, R25, R12 ;  /* 0x0000000c19147221 */ /* 0x000fe20000000000 */
[----:B------:R-:W-:Y:S01]  /*0320*/  HFMA2.MMA R32, -RZ, RZ, 1.625, 0 ;  /* 0x3e800000ff207435 */ /* 0x000fe200000001ff */
[----:B------:R-:W1:Y:S01]  /*0330*/  LDC.64 R26, c[0x0][0x238] ;  /* 0x00008e00ff1a7b82 */ /* 0x000e620000000a00 */
[----:B------:R-:W4:Y:S01]  /*0340*/  LDG.E.EL.128 R12, desc[UR4][R14.64] ;  /* 0x000000040e0c7981 */ /* 0x000f22000c2e1d00 */
[----:B------:R-:W-:Y:S01]  /*0350*/  FADD R9, R24, R9 ;  /* 0x0000000918097221 */ /* 0x000fe20000000000 */
[----:B--2---:R-:W-:Y:S01]  /*0360*/  FADD R25, R4, 9.9999997473787516356e-06 ;  /* 0x3727c5ac04197421 */ /* 0x004fe20000000000 */
[----:B------:R-:W-:Y:S01]  /*0370*/  FADD R6, R6, 9.9999997473787516356e-06 ;  /* 0x3727c5ac06067421 */ /* 0x000fe20000000000 */
[----:B------:R-:W-:Y:S01]  /*0380*/  FADD R7, R7, 9.9999997473787516356e-06 ;  /* 0x3727c5ac07077421 */ /* 0x000fe20000000000 */
[----:B------:R-:W-:Y:S02]  /*0390*/  FADD R23, R5, 9.9999997473787516356e-06 ;  /* 0x3727c5ac05177421 */ /* 0x000fe40000000000 */
[----:B------:R-:W2:Y:S01]  /*03a0*/  MUFU.SQRT R5, R6 ;  /* 0x0000000600057308 */ /* 0x000ea20000002000 */
[----:B---3--:R-:W-:Y:S01]  /*03b0*/  FADD R16, -R16, R29 ;  /* 0x0000001d10107221 */ /* 0x008fe20000000100 */
[----:B------:R-:W-:Y:S01]  /*03c0*/  FADD R18, -R18, R11 ;  /* 0x0000000b12127221 */ /* 0x000fe20000000100 */
[----:B------:R-:W3:Y:S01]  /*03d0*/  LDC.64 R28, c[0x0][0x240] ;  /* 0x00009000ff1c7b82 */ /* 0x000ee20000000a00 */
[----:B------:R-:W-:Y:S01]  /*03e0*/  FADD R19, -R19, R10 ;  /* 0x0000000a13137221 */ /* 0x000fe20000000100 */
[----:B------:R-:W-:-:S04]  /*03f0*/  IMAD.WIDE R30, R2, 0x4, R30 ;  /* 0x00000004021e7825 */ /* 0x000fc800078e021e */
[----:B------:R-:W-:Y:S01]  /*0400*/  FADD R17, -R17, R22 ;  /* 0x0000001611117221 */ /* 0x000fe20000000100 */
[----:B------:R-:W5:Y:S01]  /*0410*/  MUFU.SQRT R25, R25 ;  /* 0x0000001900197308 */ /* 0x000f620000002000 */
[----:B----4-:R-:W-:Y:S01]  /*0420*/  FADD R14, -R14, R21 ;  /* 0x000000150e0e7221 */ /* 0x010fe20000000100 */
[----:B------:R-:W-:Y:S01]  /*0430*/  FADD R12, -R12, R9 ;  /* 0x000000090c0c7221 */ /* 0x000fe20000000100 */
[----:B------:R-:W-:Y:S01]  /*0440*/  FADD R15, -R15, R8 ;  /* 0x000000080f0f7221 */ /* 0x000fe20000000100 */
[----:B------:R-:W-:Y:S01]  /*0450*/  FADD R13, -R13, R20 ;  /* 0x000000140d0d7221 */ /* 0x000fe20000000100 */
[----:B--2---:R-:W-:-:S03]  /*0460*/  FSETP.GT.AND P3, PT, R5, 8.50705917302346158658e+37, PT ;  /* 0x7e8000000500780b */ /* 0x004fc60003f64000 */
[----:B------:R-:W2:Y:S01]  /*0470*/  MUFU.SQRT R4, R7 ;  /* 0x0000000700047308 */ /* 0x000ea20000002000 */
[----:B------:R-:W-:Y:S02]  /*0480*/  FSETP.GEU.AND P0, PT, R5, 1.175494350822287508e-38, PT ;  /* 0x008000000500780b */ /* 0x000fe40003f0e000 */
[----:B-----5:R-:W-:-:S05]  /*0490*/  FSETP.GT.AND P6, PT, R25, 8.50705917302346158658e+37, PT ;  /* 0x7e8000001900780b */ /* 0x020fca0003fc4000 */
[----:B------:R-:W4:Y:S01]  /*04a0*/  MUFU.SQRT R23, R23 ;  /* 0x0000001700177308 */ /* 0x000f220000002000 */
[----:B------:R-:W-:Y:S02]  /*04b0*/  FSETP.GEU.AND P5, PT, R25, 1.175494350822287508e-38, PT ;  /* 0x008000001900780b */ /* 0x000fe40003fae000 */
[----:B------:R-:W-:Y:S01]  /*04c0*/  FSEL R6, R32, 1, P6 ;  /* 0x3f80000020067808 */ /* 0x000fe20003000000 */
[----:B------:R-:W-:Y:S01]  /*04d0*/  @P3 FMUL R5, R5, 0.25 ;  /* 0x3e80000005053820 */ /* 0x000fe20000400000 */
[----:B---3--:R-:W-:Y:S01]  /*04e0*/  IMAD.WIDE R8, R3, 0x4, R28 ;  /* 0x0000000403087825 */ /* 0x008fe200078e021c */
[----:B--2---:R-:W-:-:S03]  /*04f0*/  FSETP.GT.AND P2, PT, R4, 8.50705917302346158658e+37, PT ;  /* 0x7e8000000400780b */ /* 0x004fc60003f44000 */
[----:B------:R-:W-:Y:S01]  /*0500*/  @!P0 FMUL R5, R5, 16777216 ;  /* 0x4b80000005058820 */ /* 0x000fe20000400000 */
[----:B------:R-:W-:Y:S01]  /*0510*/  FSEL R7, R32, 1, P2 ;  /* 0x3f80000020077808 */ /* 0x000fe20001000000 */
[----:B------:R-:W-:Y:S01]  /*0520*/  @P6 FMUL R25, R25, 0.25 ;  /* 0x3e80000019196820 */ /* 0x000fe20000400000 */
[----:B------:R-:W-:-:S03]  /*0530*/  FSETP.GEU.AND P6, PT, R4, 1.175494350822287508e-38, PT ;  /* 0x008000000400780b */ /* 0x000fc60003fce000 */
[----:B------:R-:W-:Y:S01]  /*0540*/  MUFU.RCP R5, R5 ;  /* 0x0000000500057308 */ /* 0x000fe20000001000 */
[----:B------:R-:W-:Y:S01]  /*0550*/  @!P5 FMUL R6, R6, 16777216 ;  /* 0x4b8000000606d820 */ /* 0x000fe20000400000 */
[----:B------:R-:W-:Y:S01]  /*0560*/  @!P5 FMUL R25, R25, 16777216 ;  /* 0x4b8000001919d820 */ /* 0x000fe20000400000 */
[----:B------:R-:W2:Y:S01]  /*0570*/  LDG.E.EL.128 R8, desc[UR4][R8.64] ;  /* 0x0000000408087981 */ /* 0x000ea2000c2e1d00 */
[C---:B----4-:R-:W-:Y:S01]  /*0580*/  FSETP.GT.AND P4, PT, R23.reuse, 8.50705917302346158658e+37, PT ;  /* 0x7e8000001700780b */ /* 0x050fe20003f84000 */
[----:B------:R-:W-:Y:S01]  /*0590*/  @P2 FMUL R4, R4, 0.25 ;  /* 0x3e80000004042820 */ /* 0x000fe20000400000 */
[----:B------:R-:W-:Y:S02]  /*05a0*/  FSETP.GEU.AND P1, PT, R23, 1.175494350822287508e-38, PT ;  /* 0x008000001700780b */ /* 0x000fe40003f2e000 */
[----:B------:R-:W3:Y:S01]  /*05b0*/  MUFU.RCP R25, R25 ;  /* 0x0000001900197308 */ /* 0x000ee20000001000 */
[----:B------:R-:W-:Y:S01]  /*05c0*/  FSEL R20, R32, 1, P4 ;  /* 0x3f80000020147808 */ /* 0x000fe20002000000 */
[----:B------:R-:W-:Y:S01]  /*05d0*/  @!P6 FMUL R4, R4, 16777216 ;  /* 0x4b8000000404e820 */ /* 0x000fe20000400000 */
[----:B------:R-:W-:-:S05]  /*05e0*/  @!P6 FMUL R7, R7, 16777216 ;  /* 0x4b8000000707e820 */ /* 0x000fca0000400000 */
[----:B------:R-:W4:Y:S01]  /*05f0*/  MUFU.RCP R34, R4 ;  /* 0x0000000400227308 */ /* 0x000f220000001000 */
[----:B------:R-:W-:Y:S02]  /*0600*/  @P4 FMUL R23, R23, 0.25 ;  /* 0x3e80000017174820 */ /* 0x000fe40000400000 */
[----:B------:R-:W-:Y:S02]  /*0610*/  @!P1 FMUL R20, R20, 16777216 ;  /* 0x4b80000014149820 */ /* 0x000fe40000400000 */
[----:B------:R-:W-:Y:S01]  /*0620*/  @!P1 FMUL R23, R23, 16777216 ;  /* 0x4b80000017179820 */ /* 0x000fe20000400000 */
[----:B---3--:R-:W-:Y:S01]  /*0630*/  FMUL R25, R25, R6 ;  /* 0x0000000619197220 */ /* 0x008fe20000400000 */
[----:B------:R-:W-:-:S04]  /*0640*/  FSEL R6, R32, 1, P3 ;  /* 0x3f80000020067808 */ /* 0x000fc80001800000 */
[----:B------:R-:W3:Y:S01]  /*0650*/  MUFU.RCP R23, R23 ;  /* 0x0000001700177308 */ /* 0x000ee20000001000 */
[----:B------:R-:W-:Y:S01]  /*0660*/  @!P0 FMUL R6, R6, 16777216 ;  /* 0x4b80000006068820 */ /* 0x000fe20000400000 */
[----:B----4-:R-:W-:-:S03]  /*0670*/  FMUL R34, R34, R7 ;  /* 0x0000000722227220 */ /* 0x010fc60000400000 */
[----:B------:R-:W-:Y:S01]  /*0680*/  FMUL R21, R5, R6 ;  /* 0x0000000605157220 */ /* 0x000fe20000400000 */
[----:B-1----:R-:W-:-:S06]  /*0690*/  IMAD.WIDE R6, R3, 0x4, R26 ;  /* 0x0000000403067825 */ /* 0x002fcc00078e021a */
[----:B------:R-:W2:Y:S01]  /*06a0*/  LDG.E.EL.128 R4, desc[UR4][R6.64] ;  /* 0x0000000406047981 */ /* 0x000ea2000c2e1d00 */
[----:B---3--:R-:W-:Y:S01]  /*06b0*/  FMUL R20, R23, R20 ;  /* 0x0000001417147220 */ /* 0x008fe20000400000 */
[----:B------:R-:W-:-:S04]  /*06c0*/  IMAD.WIDE R22, R2, 0x4, R26 ;  /* 0x0000000402167825 */ /* 0x000fc800078e021a */
[----:B------:R-:W-:Y:S02]  /*06d0*/  IMAD.WIDE R26, R2, 0x4, R28 ;  /* 0x00000004021a7825 */ /* 0x000fe400078e021c */
[----:B------:R-:W3:Y:S02]  /*06e0*/  LDG.E.EL.128 R28, desc[UR4][R30.64] ;  /* 0x000000041e1c7981 */ /* 0x000ee4000c2e1d00 */
[----:B------:R-:W-:Y:S01]  /*06f0*/  FMUL R25, R25, R16 ;  /* 0x0000001019197220 */ /* 0x000fe20000400000 */
[----:B------:R-:W-:Y:S01]  /*0700*/  FMUL R20, R20, R17 ;  /* 0x0000001114147220 */ /* 0x000fe20000400000 */
[----:B------:R-:W-:Y:S01]  /*0710*/  FMUL R21, R21, R18 ;  /* 0x0000001215157220 */ /* 0x000fe20000400000 */
[----:B------:R-:W-:Y:S01]  /*0720*/  FMUL R34, R34, R19 ;  /* 0x0000001322227220 */ /* 0x000fe20000400000 */
[----:B--2---:R-:W-:Y:S01]  /*0730*/  FFMA R4, R4, R25, R8 ;  /* 0x0000001904047223 */ /* 0x004fe20000000008 */
[----:B------:R-:W-:Y:S01]  /*0740*/  FFMA R5, R5, R20, R9 ;  /* 0x0000001405057223 */ /* 0x000fe20000000009 */
[----:B------:R-:W-:Y:S01]  /*0750*/  FFMA R6, R6, R21, R10 ;  /* 0x0000001506067223 */ /* 0x000fe2000000000a */
[----:B------:R-:W2:Y:S04]  /*0760*/  LDG.E.EL.128 R24, desc[UR4][R26.64] ;  /* 0x000000041a187981 */ /* 0x000ea8000c2e1d00 */
[----:B------:R-:W2:Y:S01]  /*0770*/  LDG.E.EL.128 R20, desc[UR4][R22.64] ;  /* 0x0000000416147981 */ /* 0x000ea2000c2e1d00 */
[----:B---3--:R-:W-:-:S04]  /*0780*/  FADD R28, R28, 9.9999997473787516356e-06 ;  /* 0x3727c5ac1c1c7421 */ /* 0x008fc80000000000 */
[----:B------:R-:W1:Y:S01]  /*0790*/  MUFU.SQRT R2, R28 ;  /* 0x0000001c00027308 */ /* 0x000e620000002000 */
[----:B------:R-:W-:-:S07]  /*07a0*/  FADD R29, R29, 9.9999997473787516356e-06 ;  /* 0x3727c5ac1d1d7421 */ /* 0x000fce0000000000 */
[----:B------:R-:W3:Y:S01]  /*07b0*/  MUFU.SQRT R9, R29 ;  /* 0x0000001d00097308 */ /* 0x000ee20000002000 */
[C---:B-1----:R-:W-:Y:S02]  /*07c0*/  FSETP.GT.AND P0, PT, R2.reuse, 8.50705917302346158658e+37, PT ;  /* 0x7e8000000200780b */ /* 0x042fe40003f04000 */
[----:B------:R-:W-:Y:S01]  /*07d0*/  FSETP.GEU.AND P1, PT, R2, 1.175494350822287508e-38, PT ;  /* 0x008000000200780b */ /* 0x000fe20003f2e000 */
[----:B------:R-:W-:Y:S01]  /*07e0*/  FADD R30, R30, 9.9999997473787516356e-06 ;  /* 0x3727c5ac1e1e7421 */ /* 0x000fe20000000000 */
[----:B------:R-:W-:Y:S01]  /*07f0*/  FSEL R8, R32, 1, P0 ;  /* 0x3f80000020087808 */ /* 0x000fe20000000000 */
[----:B------:R-:W-:-:S08]  /*0800*/  FADD R31, R31, 9.9999997473787516356e-06 ;  /* 0x3727c5ac1f1f7421 */ /* 0x000fd00000000000 */
[----:B------:R-:W-:-:S04]  /*0810*/  @P0 FMUL R2, R2, 0.25 ;  /* 0x3e80000002020820 */ /* 0x000fc80000400000 */
[----:B------:R-:W-:Y:S01]  /*0820*/  @!P1 FMUL R2, R2, 16777216 ;  /* 0x4b80000002029820 */ /* 0x000fe20000400000 */
[----:B---3--:R-:W-:-:S03]  /*0830*/  FSETP.GT.AND P0, PT, R9, 8.50705917302346158658e+37, PT ;  /* 0x7e8000000900780b */ /* 0x008fc60003f04000 */
[----:B------:R-:W-:Y:S01]  /*0840*/  MUFU.RCP R3, R2 ;  /* 0x0000000200037308 */ /* 0x000fe20000001000 */
[----:B------:R-:W-:Y:S01]  /*0850*/  @!P1 FMUL R8, R8, 16777216 ;  /* 0x4b80000008089820 */ /* 0x000fe20000400000 */
[----:B------:R-:W-:-:S06]  /*0860*/  FSETP.GEU.AND P1, PT, R9, 1.175494350822287508e-38, PT ;  /* 0x008000000900780b */ /* 0x000fcc0003f2e000 */
[----:B------:R-:W1:Y:S08]  /*0870*/  MUFU.SQRT R2, R30 ;  /* 0x0000001e00027308 */ /* 0x000e700000002000 */
[----:B------:R-:W3:Y:S01]  /*0880*/  MUFU.SQRT R10, R31 ;  /* 0x0000001f000a7308 */ /* 0x000ee20000002000 */
[----:B------:R-:W-:Y:S01]  /*0890*/  FFMA R7, R7, R34, R11 ;  /* 0x0000002207077223 */ /* 0x000fe2000000000b */
[----:B------:R-:W-:Y:S01]  /*08a0*/  FSEL R11, R32, 1, P0 ;  /* 0x3f800000200b7808 */ /* 0x000fe20000000000 */
[----:B------:R-:W-:Y:S01]  /*08b0*/  @P0 FMUL R9, R9, 0.25 ;  /* 0x3e80000009090820 */ /* 0x000fe20000400000 */
[----:B-1----:R-:W-:-:S03]  /*08c0*/  FSETP.GT.AND P0, PT, R2, 8.50705917302346158658e+37, PT ;  /* 0x7e8000000200780b */ /* 0x002fc60003f04000 */
[----:B------:R-:W-:Y:S01]  /*08d0*/  @!P1 FMUL R9, R9, 16777216 ;  /* 0x4b80000009099820 */ /* 0x000fe20000400000 */
[----:B------:R-:W-:Y:S01]  /*08e0*/  @!P1 FMUL R11, R11, 16777216 ;  /* 0x4b8000000b0b9820 */ /* 0x000fe20000400000 */
[----:B------:R-:W-:Y:S02]  /*08f0*/  FSETP.GEU.AND P2, PT, R2, 1.175494350822287508e-38, PT ;  /* 0x008000000200780b */ /* 0x000fe40003f4e000 */
[C---:B---3--:R-:W-:Y:S02]  /*0900*/  FSETP.GT.AND P1, PT, R10.reuse, 8.50705917302346158658e+37, PT ;  /* 0x7e8000000a00780b */ /* 0x048fe40003f24000 */
[----:B------:R-:W-:Y:S01]  /*0910*/  FSETP.GEU.AND P3, PT, R10, 1.175494350822287508e-38, PT ;  /* 0x008000000a00780b */ /* 0x000fe20003f6e000 */
[----:B------:R-:W-:Y:S02]  /*0920*/  FMUL R3, R3, R8 ;  /* 0x0000000803037220 */ /* 0x000fe40000400000 */
[----:B------:R-:W1:Y:S01]  /*0930*/  MUFU.RCP R8, R9 ;  /* 0x0000000900087308 */ /* 0x000e620000001000 */
[----:B------:R-:W-:Y:S01]  /*0940*/  @P0 FMUL R2, R2, 0.25 ;  /* 0x3e80000002020820 */ /* 0x000fe20000400000 */
[----:B------:R-:W-:-:S04]  /*0950*/  FMUL R3, R3, R12 ;  /* 0x0000000c03037220 */ /* 0x000fc80000400000 */
[----:B------:R-:W-:Y:S02]  /*0960*/  @!P2 FMUL R2, R2, 16777216 ;  /* 0x4b8000000202a820 */ /* 0x000fe40000400000 */
[----:B------:R-:W-:-:S04]  /*0970*/  @P1 FMUL R10, R10, 0.25 ;  /* 0x3e8000000a0a1820 */ /* 0x000fc80000400000 */
[----:B------:R-:W-:Y:S01]  /*0980*/  @!P3 FMUL R10, R10, 16777216 ;  /* 0x4b8000000a0ab820 */ /* 0x000fe20000400000 */
[----:B------:R-:W3:Y:S01]  /*0990*/  MUFU.RCP R2, R2 ;  /* 0x0000000200027308 */ /* 0x000ee20000001000 */
[----:B-1----:R-:W-:Y:S01]  /*09a0*/  FMUL R8, R8, R11 ;  /* 0x0000000b08087220 */ /* 0x002fe20000400000 */
[C---:B------:R-:W-:Y:S02]  /*09b0*/  FSEL R11, R32.reuse, 1, P0 ;  /* 0x3f800000200b7808 */ /* 0x040fe40000000000 */
[----:B------:R-:W-:-:S03]  /*09c0*/  FSEL R32, R32, 1, P1 ;  /* 0x3f80000020207808 */ /* 0x000fc60000800000 */
[----:B------:R-:W-:Y:S02]  /*09d0*/  @!P2 FMUL R11, R11, 16777216 ;  /* 0x4b8000000b0ba820 */ /* 0x000fe40000400000 */
[----:B------:R-:W-:Y:S02]  /*09e0*/  @!P3 FMUL R32, R32, 16777216 ;  /* 0x4b8000002020b820 */ /* 0x000fe40000400000 */
[----:B---3--:R-:W-:-:S04]  /*09f0*/  FMUL R11, R2, R11 ;  /* 0x0000000b020b7220 */ /* 0x008fc80000400000 */
[----:B------:R-:W-:Y:S01]  /*0a00*/  FMUL R11, R11, R14 ;  /* 0x0000000e0b0b7220 */ /* 0x000fe20000400000 */
[C---:B------:R-:W-:Y:S02]  /*0a10*/  FSETP.GEU.AND P6, PT, R7.reuse, RZ, PT ;  /* 0x000000ff0700720b */ /* 0x040fe40003fce000 */
[----:B------:R-:W-:Y:S02]  /*0a20*/  FSETP.GEU.AND P0, PT, R6, RZ, PT ;  /* 0x000000ff0600720b */ /* 0x000fe40003f0e000 */
[----:B------:R-:W-:Y:S02]  /*0a30*/  SEL R7, R7, RZ, P6 ;  /* 0x000000ff07077207 */ /* 0x000fe40003000000 */
[----:B------:R-:W-:Y:S02]  /*0a40*/  FSETP.GEU.AND P1, PT, R5, RZ, PT ;  /* 0x000000ff0500720b */ /* 0x000fe40003f2e000 */
[----:B------:R-:W-:Y:S02]  /*0a50*/  FSETP.GEU.AND P2, PT, R4, RZ, PT ;  /* 0x000000ff0400720b */ /* 0x000fe40003f4e000 */
[----:B------:R-:W-:-:S02]  /*0a60*/  SEL R6, R6, RZ, P0 ;  /* 0x000000ff06067207 */ /* 0x000fc40000000000 */
[----:B------:R-:W-:Y:S02]  /*0a70*/  SEL R5, R5, RZ, P1 ;  /* 0x000000ff05057207 */ /* 0x000fe40000800000 */
[----:B------:R-:W-:Y:S01]  /*0a80*/  SEL R4, R4, RZ, P2 ;  /* 0x000000ff04047207 */ /* 0x000fe20001000000 */
[----:B--2---:R-:W-:Y:S02]  /*0a90*/  FFMA R20, R20, R3, R24 ;  /* 0x0000000314147223 */ /* 0x004fe40000000018 */
[----:B------:R-:W1:Y:S01]  /*0aa0*/  MUFU.RCP R3, R10 ;  /* 0x0000000a00037308 */ /* 0x000e620000001000 */
[----:B------:R-:W-:Y:S02]  /*0ab0*/  FMUL R24, R8, R13 ;  /* 0x0000000d08187220 */ /* 0x000fe40000400000 */
[----:B------:R-:W2:Y:S01]  /*0ac0*/  LDC.64 R8, c[0x0][0x248] ;  /* 0x00009200ff087b82 */ /* 0x000ea20000000a00 */
[----:B-1----:R-:W-:-:S07]  /*0ad0*/  FMUL R32, R3, R32 ;  /* 0x0000002003207220 */ /* 0x002fce0000400000 */
[----:B------:R-:W1:Y:S01]  /*0ae0*/  LDC.64 R2, c[0x0][0x250] ;  /* 0x00009400ff027b82 */ /* 0x000e620000000a00 */
[----:B------:R-:W-:Y:S01]  /*0af0*/  FMUL R32, R32, R15 ;  /* 0x0000000f20207220 */ /* 0x000fe20000400000 */
[----:B------:R-:W-:Y:S01]  /*0b00*/  FFMA R21, R21, R24, R25 ;  /* 0x0000001815157223 */ /* 0x000fe20000000019 */
[----:B------:R-:W-:Y:S02]  /*0b10*/  FFMA R26, R22, R11, R26 ;  /* 0x0000000b161a7223 */ /* 0x000fe4000000001a */
[----:B------:R-:W-:Y:S01]  /*0b20*/  FFMA R27, R23, R32, R27 ;  /* 0x00000020171b7223 */ /* 0x000fe2000000001b */
[----:B------:R-:W-:Y:S02]  /*0b30*/  FSETP.GEU.AND P5, PT, R20, RZ, PT ;  /* 0x000000ff1400720b */ /* 0x000fe40003fae000 */
[----:B------:R-:W-:Y:S02]  /*0b40*/  FSETP.GEU.AND P3, PT, R26, RZ, PT ;  /* 0x000000ff1a00720b */ /* 0x000fe40003f6e000 */
[----:B------:R-:W-:-:S02]  /*0b50*/  FSETP.GEU.AND P4, PT, R21, RZ, PT ;  /* 0x000000ff1500720b */ /* 0x000fc40003f8e000 */
[----:B------:R-:W-:Y:S01]  /*0b60*/  FSETP.GEU.AND P6, PT, R27, RZ, PT ;  /* 0x000000ff1b00720b */ /* 0x000fe20003fce000 */
[----:B--2---:R-:W-:Y:S01]  /*0b70*/  IMAD.WIDE R22, R0, 0x4, R8 ;  /* 0x0000000400167825 */ /* 0x004fe200078e0208 */
[----:B------:R-:W-:Y:S02]  /*0b80*/  SEL R10, R26, RZ, P3 ;  /* 0x000000ff1a0a7207 */ /* 0x000fe40001800000 */
[----:B------:R-:W-:Y:S02]  /*0b90*/  SEL R9, R21, RZ, P4 ;  /* 0x000000ff15097207 */ /* 0x000fe40002000000 */
[----:B------:R-:W-:Y:S02]  /*0ba0*/  SEL R8, R20, RZ, P5 ;  /* 0x000000ff14087207 */ /* 0x000fe40002800000 */
[----:B------:R-:W-:Y:S01]  /*0bb0*/  SEL R11, R27, RZ, P6 ;  /* 0x000000ff1b0b7207 */ /* 0x000fe20003000000 */
[----:B-1----:R-:W-:Y:S01]  /*0bc0*/  IMAD.WIDE R2, R0, 0x4, R2 ;  /* 0x0000000400027825 */ /* 0x002fe200078e0202 */
[----:B------:R-:W-:Y:S04]  /*0bd0*/  STG.E.128 desc[UR4][R22.64], R4 ;  /* 0x0000000416007986 */ /* 0x000fe8000c101d04 */
[----:B------:R-:W-:Y:S04]  /*0be0*/  STG.E.128 desc[UR4][R22.64+0x800], R8 ;  /* 0x0008000816007986 */ /* 0x000fe8000c101d04 */
[----:B------:R-:W-:Y:S04]  /*0bf0*/  STG.E.128 desc[UR4][R2.64], R16 ;  /* 0x0000001002007986 */ /* 0x000fe8000c101d04 */
[----:B------:R-:W-:Y:S01]  /*0c00*/  STG.E.128 desc[UR4][R2.64+0x800], R12 ;  /* 0x0008000c02007986 */ /* 0x000fe2000c101d04 */
[----:B------:R-:W-:Y:S05]  /*0c10*/  EXIT ;  /* 0x000000000000794d */ /* 0x000fea0003800000 */
.L_x_0:
[----:B------:R-:W-:-:S00]  /*0c20*/  BRA `(.L_x_0) ;  /* 0xfffffffc00fc7947 */ /* 0x000fc0000383ffff */
[----:B------:R-:W-:-:S00]  /*0c30*/  NOP ;  /* 0x0000000000007918 */ /* 0x000fc00000000000 */
        /* <DEDUP_REMOVED lines=12> */
.L_x_1:


//--------------------- .nv.global.init           --------------------------
	.section	.nv.global.init,"aw",@progbits
.nv.global.init:
	.type		_$_str,@object
	.size		_$_str,(_$_str_$_2 - _$_str)
_$_str:
        /*0000*/ 	.byte	0x5f, 0x5f, 0x43, 0x55, 0x44, 0x41, 0x5f, 0x46, 0x54, 0x5a, 0x00
	.type		_$_str_$_2,@object
	.size		_$_str_$_2,(.L_1 - _$_str_$_2)
_$_str_$_2:
        /*000b*/ 	.byte	0x5f, 0x5f, 0x43, 0x55, 0x44, 0x41, 0x5f, 0x50, 0x52, 0x45, 0x43, 0x5f, 0x53, 0x51, 0x52, 0x54
        /*001b*/ 	.byte	0x00
.L_1:


//--------------------- .nv.constant0.triton_poi_fused__native_batch_norm_legit_no_training_add_native_batch_norm_backward_relu_23 --------------------------
	.section	.nv.constant0.triton_poi_fused__native_batch_norm_legit_no_training_add_native_batch_norm_backward_relu_23,"a",@progbits
	.sectionflags	@""
	.align	4
.nv.constant0.triton_poi_fused__native_batch_norm_legit_no_training_add_native_batch_norm_backward_relu_23:
	.zero		604
